//
// Generated by NVIDIA NVVM Compiler
//
// Compiler Build ID: CL-36424714
// Cuda compilation tools, release 13.0, V13.0.88
// Based on NVVM 20.0.0
//

.version 9.0
.target sm_100
.address_size 64

	// .globl	_Z9mulKernelPiS_S_i

.visible .entry _Z9mulKernelPiS_S_i(
	.param .u64 .ptr .align 1 _Z9mulKernelPiS_S_i_param_0,
	.param .u64 .ptr .align 1 _Z9mulKernelPiS_S_i_param_1,
	.param .u64 .ptr .align 1 _Z9mulKernelPiS_S_i_param_2,
	.param .u32 _Z9mulKernelPiS_S_i_param_3
)
{
	.reg .pred 	%p<2>;
	.reg .b32 	%r<9>;
	.reg .b64 	%rd<11>;

	ld.param.u64 	%rd1, [_Z9mulKernelPiS_S_i_param_0];
	ld.param.u64 	%rd2, [_Z9mulKernelPiS_S_i_param_1];
	ld.param.u64 	%rd3, [_Z9mulKernelPiS_S_i_param_2];
	ld.param.u32 	%r2, [_Z9mulKernelPiS_S_i_param_3];
	mov.u32 	%r3, %tid.x;
	mov.u32 	%r4, %ctaid.x;
	mov.u32 	%r5, %ntid.x;
	mad.lo.s32 	%r1, %r4, %r5, %r3;
	setp.ge.s32 	%p1, %r1, %r2;
	@%p1 bra 	$L__BB0_2;
	cvta.to.global.u64 	%rd4, %rd1;
	cvta.to.global.u64 	%rd5, %rd2;
	cvta.to.global.u64 	%rd6, %rd3;
	mul.wide.s32 	%rd7, %r1, 4;
	add.s64 	%rd8, %rd4, %rd7;
	ld.global.u32 	%r6, [%rd8];
	add.s64 	%rd9, %rd5, %rd7;
	ld.global.u32 	%r7, [%rd9];
	mul.lo.s32 	%r8, %r7, %r6;
	add.s64 	%rd10, %rd6, %rd7;
	st.global.u32 	[%rd10], %r8;
$L__BB0_2:
	ret;

}


// ===== COMPILED SASS (sm_100) =====

	.target	sm_100

	.elftype	@"ET_EXEC"


//--------------------- .note.nv.tkinfo           --------------------------
	.section	.note.nv.tkinfo,"",@"SHT_NOTE"
	.sectionflags	@"SHF_NOTE_NV_TKINFO"
	.tkinfo
        /*0018*/ 	.word	0x00000002
        /*0030*/ 	.string	""
        /*0030*/ 	.string	"ptxas"
        /*0030*/ 	.string	"Cuda compilation tools, release 13.0, V13.0.88"
        /*0030*/ 	.string	"Build cuda_13.0.r13.0/compiler.36424714_0"
        /*0030*/ 	.string	"-arch sm_100 -m 64 "



//--------------------- .note.nv.cuinfo           --------------------------
	.section	.note.nv.cuinfo,"",@"SHT_NOTE"
	.sectionflags	@"SHF_NOTE_NV_CUINFO"
        /*0018*/ 	.short	0x0002
        /*001a*/ 	.short	0x0064
        /*001c*/ 	.short	0x0082
	.zero		2


//--------------------- .nv.info                  --------------------------
	.section	.nv.info,"",@"SHT_CUDA_INFO"
	.align	4


	//----- nvinfo : EIATTR_REGCOUNT
	.align		4
        /*0000*/ 	.byte	0x04, 0x2f
        /*0002*/ 	.short	(.L_1 - .L_0)
	.align		4
.L_0:
        /*0004*/ 	.word	index@(_Z9mulKernelPiS_S_i)
        /*0008*/ 	.word	0x0000000c


	//----- nvinfo : EIATTR_FRAME_SIZE
	.align		4
.L_1:
        /*000c*/ 	.byte	0x04, 0x11
        /*000e*/ 	.short	(.L_3 - .L_2)
	.align		4
.L_2:
        /*0010*/ 	.word	index@(_Z9mulKernelPiS_S_i)
        /*0014*/ 	.word	0x00000000


	//----- nvinfo : EIATTR_MIN_STACK_SIZE
	.align		4
.L_3:
        /*0018*/ 	.byte	0x04, 0x12
        /*001a*/ 	.short	(.L_5 - .L_4)
	.align		4
.L_4:
        /*001c*/ 	.word	index@(_Z9mulKernelPiS_S_i)
        /*0020*/ 	.word	0x00000000
.L_5:


//--------------------- .nv.compat                --------------------------
	.section	.nv.compat,"",@"SHT_CUDA_COMPAT_INFO"
	.align	4
        /*0000*/ 	.byte	0x02, 0x09, 0x00, 0x00, 0x02, 0x02, 0x01, 0x00, 0x02, 0x05, 0x05, 0x00, 0x03, 0x07, 0x01, 0x01
        /*0010*/ 	.byte	0x02, 0x03, 0x00, 0x00, 0x02, 0x06, 0x01, 0x00, 0x04, 0x0b, 0x08, 0x00, 0x09, 0x00, 0x00, 0x00
        /*0020*/ 	.byte	0x00, 0x00, 0x00, 0x00


//--------------------- .nv.info._Z9mulKernelPiS_S_i --------------------------
	.section	.nv.info._Z9mulKernelPiS_S_i,"",@"SHT_CUDA_INFO"
	.sectionflags	@""
	.align	4


	//----- nvinfo : EIATTR_CUDA_API_VERSION
	.align		4
        /*0000*/ 	.byte	0x04, 0x37
        /*0002*/ 	.short	(.L_7 - .L_6)
.L_6:
        /*0004*/ 	.word	0x00000082


	//----- nvinfo : EIATTR_KPARAM_INFO
	.align		4
.L_7:
        /*0008*/ 	.byte	0x04, 0x17
        /*000a*/ 	.short	(.L_9 - .L_8)
.L_8:
        /*000c*/ 	.word	0x00000000
        /*0010*/ 	.short	0x0003
        /*0012*/ 	.short	0x0018
        /*0014*/ 	.byte	0x00, 0xf0, 0x11, 0x00


	//----- nvinfo : EIATTR_KPARAM_INFO
	.align		4
.L_9:
        /*0018*/ 	.byte	0x04, 0x17
        /*001a*/ 	.short	(.L_11 - .L_10)
.L_10:
        /*001c*/ 	.word	0x00000000
        /*0020*/ 	.short	0x0002
        /*0022*/ 	.short	0x0010
        /*0024*/ 	.byte	0x00, 0xf5, 0x21, 0x00


	//----- nvinfo : EIATTR_KPARAM_INFO
	.align		4
.L_11:
        /*0028*/ 	.byte	0x04, 0x17
        /*002a*/ 	.short	(.L_13 - .L_12)
.L_12:
        /*002c*/ 	.word	0x00000000
        /*0030*/ 	.short	0x0001
        /*0032*/ 	.short	0x0008
        /*0034*/ 	.byte	0x00, 0xf5, 0x21, 0x00


	//----- nvinfo : EIATTR_KPARAM_INFO
	.align		4
.L_13:
        /*0038*/ 	.byte	0x04, 0x17
        /*003a*/ 	.short	(.L_15 - .L_14)
.L_14:
        /*003c*/ 	.word	0x00000000
        /*0040*/ 	.short	0x0000
        /*0042*/ 	.short	0x0000
        /*0044*/ 	.byte	0x00, 0xf5, 0x21, 0x00


	//----- nvinfo : EIATTR_SPARSE_MMA_MASK
	.align		4
.L_15:
        /*0048*/ 	.byte	0x03, 0x50
        /*004a*/ 	.short	0x0000


	//----- nvinfo : EIATTR_MAXREG_COUNT
	.align		4
        /*004c*/ 	.byte	0x03, 0x1b
        /*004e*/ 	.short	0x00ff


	//----- nvinfo : EIATTR_MERCURY_ISA_VERSION
	.align		4
        /*0050*/ 	.byte	0x03, 0x5f
        /*0052*/ 	.short	0x0101


	//----- nvinfo : EIATTR_VRC_CTA_INIT_COUNT
	.align		4
        /*0054*/ 	.byte	0x02, 0x4a
	.zero		1
	.zero		1


	//----- nvinfo : EIATTR_EXIT_INSTR_OFFSETS
	.align		4
        /*0058*/ 	.byte	0x04, 0x1c
        /*005a*/ 	.short	(.L_17 - .L_16)


	//   ....[0]....
.L_16:
        /*005c*/ 	.word	0x00000070


	//   ....[1]....
        /*0060*/ 	.word	0x00000130


	//----- nvinfo : EIATTR_CBANK_PARAM_SIZE
	.align		4
.L_17:
        /*0064*/ 	.byte	0x03, 0x19
        /*0066*/ 	.short	0x001c


	//----- nvinfo : EIATTR_PARAM_CBANK
	.align		4
        /*0068*/ 	.byte	0x04, 0x0a
        /*006a*/ 	.short	(.L_19 - .L_18)
	.align		4
.L_18:
        /*006c*/ 	.word	index@(.nv.constant0._Z9mulKernelPiS_S_i)
        /*0070*/ 	.short	0x0380
        /*0072*/ 	.short	0x001c


	//----- nvinfo : EIATTR_SW_WAR
	.align		4
.L_19:
        /*0074*/ 	.byte	0x04, 0x36
        /*0076*/ 	.short	(.L_21 - .L_20)
.L_20:
        /*0078*/ 	.word	0x00000008
.L_21:


//--------------------- .nv.callgraph             --------------------------
	.section	.nv.callgraph,"",@"SHT_CUDA_CALLGRAPH"
	.align	4
	.sectionentsize	8
	.align		4
        /*0000*/ 	.word	0x00000000
	.align		4
        /*0004*/ 	.word	0xffffffff
	.align		4
        /*0008*/ 	.word	0x00000000
	.align		4
        /*000c*/ 	.word	0xfffffffe
	.align		4
        /*0010*/ 	.word	0x00000000
	.align		4
        /*0014*/ 	.word	0xfffffffd
	.align		4
        /*0018*/ 	.word	0x00000000
	.align		4
        /*001c*/ 	.word	0xfffffffc


//--------------------- .text._Z9mulKernelPiS_S_i --------------------------
	.section	.text._Z9mulKernelPiS_S_i,"ax",@progbits
	.align	128
        .global         _Z9mulKernelPiS_S_i
        .type           _Z9mulKernelPiS_S_i,@function
        .size           _Z9mulKernelPiS_S_i,(.L_x_1 - _Z9mulKernelPiS_S_i)
        .other          _Z9mulKernelPiS_S_i,@"STO_CUDA_ENTRY STV_DEFAULT"
_Z9mulKernelPiS_S_i:
.text._Z9mulKernelPiS_S_i:
[----:B------:R-:W-:Y:S01]  /*0000*/  LDC R1, c[0x0][0x37c] ;  /* 0x0000df00ff017b82 */ /* 0x000fe20000000800 */
[----:B------:R-:W0:Y:S07]  /*0010*/  S2R R9, SR_TID.X ;  /* 0x0000000000097919 */ /* 0x000e2e0000002100 */
[----:B------:R-:W0:Y:S01]  /*0020*/  S2UR UR4, SR_CTAID.X ;  /* 0x00000000000479c3 */ /* 0x000e220000002500 */
[----:B------:R-:W1:Y:S07]  /*0030*/  LDCU UR5, c[0x0][0x398] ;  /* 0x00007300ff0577ac */ /* 0x000e6e0008000800 */
[----:B------:R-:W0:Y:S02]  /*0040*/  LDC R0, c[0x0][0x360] ;  /* 0x0000d800ff007b82 */ /* 0x000e240000000800 */
[----:B0-----:R-:W-:-:S05]  /*0050*/  IMAD R9, R0, UR4, R9 ;  /* 0x0000000400097c24 */ /* 0x001fca000f8e0209 */
[----:B-1----:R-:W-:-:S13]  /*0060*/  ISETP.GE.AND P0, PT, R9, UR5, PT ;  /* 0x0000000509007c0c */ /* 0x002fda000bf06270 */
[----:B------:R-:W-:Y:S05]  /*0070*/  @P0 EXIT ;  /* 0x000000000000094d */ /* 0x000fea0003800000 */
[----:B------:R-:W0:Y:S01]  /*0080*/  LDC.64 R2, c[0x0][0x380] ;  /* 0x0000e000ff027b82 */ /* 0x000e220000000a00 */
[----:B------:R-:W1:Y:S07]  /*0090*/  LDCU.64 UR4, c[0x0][0x358] ;  /* 0x00006b00ff0477ac */ /* 0x000e6e0008000a00 */
[----:B------:R-:W2:Y:S08]  /*00a0*/  LDC.64 R4, c[0x0][0x388] ;  /* 0x0000e200ff047b82 */ /* 0x000eb00000000a00 */
[----:B------:R-:W3:Y:S01]  /*00b0*/  LDC.64 R6, c[0x0][0x390] ;  /* 0x0000e400ff067b82 */ /* 0x000ee20000000a00 */
[----:B0-----:R-:W-:-:S06]  /*00c0*/  IMAD.WIDE R2, R9, 0x4, R2 ;  /* 0x0000000409027825 */ /* 0x001fcc00078e0202 */
[----:B-1----:R-:W4:Y:S01]  /*00d0*/  LDG.E R2, desc[UR4][R2.64] ;  /* 0x0000000402027981 */ /* 0x002f22000c1e1900 */
[----:B--2---:R-:W-:-:S06]  /*00e0*/  IMAD.WIDE R4, R9, 0x4, R4 ;  /* 0x0000000409047825 */ /* 0x004fcc00078e0204 */
[----:B------:R-:W4:Y:S01]  /*00f0*/  LDG.E R5, desc[UR4][R4.64] ;  /* 0x0000000404057981 */ /* 0x000f22000c1e1900 */
[----:B---3--:R-:W-:-:S04]  /*0100*/  IMAD.WIDE R6, R9, 0x4, R6 ;  /* 0x0000000409067825 */ /* 0x008fc800078e0206 */
[----:B----4-:R-:W-:-:S05]  /*0110*/  IMAD R9, R2, R5, RZ ;  /* 0x0000000502097224 */ /* 0x010fca00078e02ff */
[----:B------:R-:W-:Y:S01]  /*0120*/  STG.E desc[UR4][R6.64], R9 ;  /* 0x0000000906007986 */ /* 0x000fe2000c101904 */
[----:B------:R-:W-:Y:S05]  /*0130*/  EXIT ;  /* 0x000000000000794d */ /* 0x000fea0003800000 */
.L_x_0:
[----:B------:R-:W-:-:S00]  /*0140*/  BRA `(.L_x_0) ;  /* 0xfffffffc00fc7947 */ /* 0x000fc0000383ffff */
[----:B------:R-:W-:-:S00]  /*0150*/  NOP ;  /* 0x0000000000007918 */ /* 0x000fc00000000000 */
        /* <DEDUP_REMOVED lines=10> */
.L_x_1:


//--------------------- .nv.shared.reserved.0     --------------------------
	.section	.nv.shared.reserved.0,"aw",@nobits
	.weak		__nv_reservedSMEM_offset_0_alias
	.size		__nv_reservedSMEM_offset_0_alias, 0, 64
	.other		__nv_reservedSMEM_offset_0_alias,@"STO_CUDA_RESERVED_SHARED STV_DEFAULT"
__nv_reservedSMEM_offset_0_alias:
	.zero		0
	.zero		64


//--------------------- .nv.constant0._Z9mulKernelPiS_S_i --------------------------
	.section	.nv.constant0._Z9mulKernelPiS_S_i,"a",@progbits
	.sectionflags	@""
	.align	4
.nv.constant0._Z9mulKernelPiS_S_i:
	.zero		924


//--------------------- SYMBOLS --------------------------

	.type		.nv.reservedSmem.offset0,@object
	.size		.nv.reservedSmem.offset0,0x4
